	.headerflags	@"EF_CUDA_TEXMODE_UNIFIED EF_CUDA_64BIT_ADDRESS EF_CUDA_ACCELERATORS EF_CUDA_SM90 EF_CUDA_VIRTUAL_SM(EF_CUDA_SM90)"
	.elftype	@"ET_EXEC"


//--------------------- .nv.info                  --------------------------
	.section	.nv.info,"",@"SHT_CUDA_INFO"
	.align	4


	//----- nvinfo : EIATTR_REGCOUNT
	.align		4
        /*0000*/ 	.byte	0x04, 0x2f
        /*0002*/ 	.short	(.L_3 - .L_2)
	.align		4
.L_2:
        /*0004*/ 	.word	index@(triton_poi_fused__native_batch_norm_legit_no_training_relu_1)
        /*0008*/ 	.word	0x00000011


	//----- nvinfo : EIATTR_MIN_STACK_SIZE
	.align		4
.L_3:
        /*000c*/ 	.byte	0x04, 0x12
        /*000e*/ 	.short	(.L_5 - .L_4)
	.align		4
.L_4:
        /*0010*/ 	.word	index@(triton_poi_fused__native_batch_norm_legit_no_training_relu_1)
        /*0014*/ 	.word	0x00000000


	//----- nvinfo : EIATTR_FRAME_SIZE
	.align		4
.L_5:
        /*0018*/ 	.byte	0x04, 0x11
        /*001a*/ 	.short	(.L_7 - .L_6)
	.align		4
.L_6:
        /*001c*/ 	.word	index@(triton_poi_fused__native_batch_norm_legit_no_training_relu_1)
        /*0020*/ 	.word	0x00000000


	//----- nvinfo : EIATTR_MIN_STACK_SIZE
	.align		4
.L_7:
        /*0024*/ 	.byte	0x04, 0x12
        /*0026*/ 	.short	(.L_9 - .L_8)
	.align		4
.L_8:
        /*0028*/ 	.word	index@(triton_poi_fused__native_batch_norm_legit_no_training_relu_1)
        /*002c*/ 	.word	0x00000000
.L_9:


//--------------------- .nv.info.triton_poi_fused__native_batch_norm_legit_no_training_relu_1 --------------------------
	.section	.nv.info.triton_poi_fused__native_batch_norm_legit_no_training_relu_1,"",@"SHT_CUDA_INFO"
	.sectionflags	@""
	.align	4


	//----- nvinfo : EIATTR_CUDA_API_VERSION
	.align		4
        /*0000*/ 	.byte	0x04, 0x37
        /*0002*/ 	.short	(.L_11 - .L_10)
.L_10:
        /*0004*/ 	.word	0x0000007c


	//----- nvinfo : EIATTR_KPARAM_INFO
	.align		4
.L_11:
        /*0008*/ 	.byte	0x04, 0x17
        /*000a*/ 	.short	(.L_13 - .L_12)
.L_12:
        /*000c*/ 	.word	0x00000000
        /*0010*/ 	.short	0x0006
        /*0012*/ 	.short	0x0030
        /*0014*/ 	.byte	0x00, 0xf0, 0x11, 0x00


	//----- nvinfo : EIATTR_KPARAM_INFO
	.align		4
.L_13:
        /*0018*/ 	.byte	0x04, 0x17
        /*001a*/ 	.short	(.L_15 - .L_14)
.L_14:
        /*001c*/ 	.word	0x00000000
        /*0020*/ 	.short	0x0005
        /*0022*/ 	.short	0x0028
        /*0024*/ 	.byte	0x00, 0xf4, 0x21, 0x00


	//----- nvinfo : EIATTR_KPARAM_INFO
	.align		4
.L_15:
        /*0028*/ 	.byte	0x04, 0x17
        /*002a*/ 	.short	(.L_17 - .L_16)
.L_16:
        /*002c*/ 	.word	0x00000000
        /*0030*/ 	.short	0x0004
        /*0032*/ 	.short	0x0020
        /*0034*/ 	.byte	0x00, 0xf4, 0x21, 0x00


	//----- nvinfo : EIATTR_KPARAM_INFO
	.align		4
.L_17:
        /*0038*/ 	.byte	0x04, 0x17
        /*003a*/ 	.short	(.L_19 - .L_18)
.L_18:
        /*003c*/ 	.word	0x00000000
        /*0040*/ 	.short	0x0003
        /*0042*/ 	.short	0x0018
        /*0044*/ 	.byte	0x00, 0xf4, 0x21, 0x00


	//----- nvinfo : EIATTR_KPARAM_INFO
	.align		4
.L_19:
        /*0048*/ 	.byte	0x04, 0x17
        /*004a*/ 	.short	(.L_21 - .L_20)
.L_20:
        /*004c*/ 	.word	0x00000000
        /*0050*/ 	.short	0x0002
        /*0052*/ 	.short	0x0010
        /*0054*/ 	.byte	0x00, 0xf4, 0x21, 0x00


	//----- nvinfo : EIATTR_KPARAM_INFO
	.align		4
.L_21:
        /*0058*/ 	.byte	0x04, 0x17
        /*005a*/ 	.short	(.L_23 - .L_22)
.L_22:
        /*005c*/ 	.word	0x00000000
        /*0060*/ 	.short	0x0001
        /*0062*/ 	.short	0x0008
        /*0064*/ 	.byte	0x00, 0xf4, 0x21, 0x00


	//----- nvinfo : EIATTR_KPARAM_INFO
	.align		4
.L_23:
        /*0068*/ 	.byte	0x04, 0x17
        /*006a*/ 	.short	(.L_25 - .L_24)
.L_24:
        /*006c*/ 	.word	0x00000000
        /*0070*/ 	.short	0x0000
        /*0072*/ 	.short	0x0000
        /*0074*/ 	.byte	0x00, 0xf4, 0x21, 0x00


	//----- nvinfo : EIATTR_SPARSE_MMA_MASK
	.align		4
.L_25:
        /*0078*/ 	.byte	0x03, 0x50
        /*007a*/ 	.short	0x0000


	//----- nvinfo : EIATTR_MAXREG_COUNT
	.align		4
        /*007c*/ 	.byte	0x03, 0x1b
        /*007e*/ 	.short	0x00ff


	//----- nvinfo : EIATTR_EXIT_INSTR_OFFSETS
	.align		4
        /*0080*/ 	.byte	0x04, 0x1c
        /*0082*/ 	.short	(.L_27 - .L_26)


	//   ....[0]....
.L_26:
        /*0084*/ 	.word	0x00000360


	//----- nvinfo : EIATTR_REQNTID
	.align		4
.L_27:
        /*0088*/ 	.byte	0x04, 0x10
        /*008a*/ 	.short	(.L_29 - .L_28)
.L_28:
        /*008c*/ 	.word	0x00000100
        /*0090*/ 	.word	0x00000001
        /*0094*/ 	.word	0x00000001


	//----- nvinfo : EIATTR_CBANK_PARAM_SIZE
	.align		4
.L_29:
        /*0098*/ 	.byte	0x03, 0x19
        /*009a*/ 	.short	0x0034


	//----- nvinfo : EIATTR_PARAM_CBANK
	.align		4
        /*009c*/ 	.byte	0x04, 0x0a
        /*009e*/ 	.short	(.L_31 - .L_30)
	.align		4
.L_30:
        /*00a0*/ 	.word	index@(.nv.constant0.triton_poi_fused__native_batch_norm_legit_no_training_relu_1)
        /*00a4*/ 	.short	0x0210
        /*00a6*/ 	.short	0x0034


	//----- nvinfo : EIATTR_SW_WAR
	.align		4
.L_31:
        /*00a8*/ 	.byte	0x04, 0x36
        /*00aa*/ 	.short	(.L_33 - .L_32)
.L_32:
        /*00ac*/ 	.word	0x00000008
.L_33:


//--------------------- .nv.callgraph             --------------------------
	.section	.nv.callgraph,"",@"SHT_CUDA_CALLGRAPH"
	.align	4
	.sectionentsize	8
	.align		4
        /*0000*/ 	.word	0x00000000
	.align		4
        /*0004*/ 	.word	0xffffffff
	.align		4
        /*0008*/ 	.word	0x00000000
	.align		4
        /*000c*/ 	.word	0xfffffffe
	.align		4
        /*0010*/ 	.word	0x00000000
	.align		4
        /*0014*/ 	.word	0xfffffffd
	.align		4
        /*0018*/ 	.word	0x00000000
	.align		4
        /*001c*/ 	.word	0xfffffffc


//--------------------- .nv.constant4             --------------------------
	.section	.nv.constant4,"a",@progbits
	.align	8
	.align		8
.nv.constant4:
        /*0000*/ 	.dword	_$_str
	.align		8
        /*0008*/ 	.dword	_$_str_$_2


//--------------------- .text.triton_poi_fused__native_batch_norm_legit_no_training_relu_1 --------------------------
	.section	.text.triton_poi_fused__native_batch_norm_legit_no_training_relu_1,"ax",@progbits
	.align	128
        .global         triton_poi_fused__native_batch_norm_legit_no_training_relu_1
        .type           triton_poi_fused__native_batch_norm_legit_no_training_relu_1,@function
        .size           triton_poi_fused__native_batch_norm_legit_no_training_relu_1,(.L_x_1 - triton_poi_fused__native_batch_norm_legit_no_training_relu_1)
        .other          triton_poi_fused__native_batch_norm_legit_no_training_relu_1,@"STO_CUDA_ENTRY STV_DEFAULT"
triton_poi_fused__native_batch_norm_legit_no_training_relu_1:
.text.triton_poi_fused__native_batch_norm_legit_no_training_relu_1:
[----:B------:R-:W-:Y:S01]  /*0000*/  LDC R1, c[0x0][0x28] ;  /* 0x00000a00ff017b82 */ /* 0x000fe20000000800 */
[----:B------:R-:W1:Y:S07]  /*0010*/  S2R R0, SR_TID.X ;  /* 0x0000000000007919 */ /* 0x000e6e0000002100 */
[----:B------:R-:W2:Y:S01]  /*0020*/  LDC.64 R6, c[0x0][0x220] ;  /* 0x00008800ff067b82 */ /* 0x000ea20000000a00 */
[----:B------:R-:W-:Y:S01]  /*0030*/  ULDC.64 UR4, c[0x0][0x208] ;  /* 0x0000820000047ab9 */ /* 0x000fe20000000a00 */
[----:B------:R-:W3:Y:S06]  /*0040*/  S2R R5, SR_CTAID.X ;  /* 0x0000000000057919 */ /* 0x000eec0000002500 */
[----:B------:R-:W4:Y:S08]  /*0050*/  LDC.64 R8, c[0x0][0x228] ;  /* 0x00008a00ff087b82 */ /* 0x000f300000000a00 */
[----:B------:R-:W5:Y:S01]  /*0060*/  LDC.64 R10, c[0x0][0x230] ;  /* 0x00008c00ff0a7b82 */ /* 0x000f620000000a00 */
[----:B-1----:R-:W-:-:S02]  /*0070*/  SHF.L.U32 R0, R0, 0x1, RZ ;  /* 0x0000000100007819 */ /* 0x002fc400000006ff */
[----:B---3--:R-:W-:Y:S02]  /*0080*/  SHF.R.S32.HI R3, RZ, 0x16, R5 ;  /* 0x00000016ff037819 */ /* 0x008fe40000011405 */
[----:B------:R-:W-:Y:S02]  /*0090*/  LOP3.LUT R0, R0, 0x1fe, RZ, 0xc0, !PT ;  /* 0x000001fe00007812 */ /* 0x000fe400078ec0ff */
[----:B------:R-:W-:Y:S02]  /*00a0*/  SGXT R3, R3, 0x1 ;  /* 0x000000010303781a */ /* 0x000fe40000000200 */
[----:B------:R-:W-:-:S04]  /*00b0*/  LEA R0, R5, R0, 0x9 ;  /* 0x0000000005007211 */ /* 0x000fc800078e48ff */
[----:B------:R-:W-:-:S04]  /*00c0*/  LEA.HI R3, R3, R0, RZ, 0xc ;  /* 0x0000000003037211 */ /* 0x000fc800078f60ff */
[----:B------:R-:W-:-:S05]  /*00d0*/  SHF.R.S32.HI R3, RZ, 0xc, R3 ;  /* 0x0000000cff037819 */ /* 0x000fca0000011403 */
[----:B------:R-:W-:-:S05]  /*00e0*/  IMAD.HI R2, R3, 0x2aaaaaab, RZ ;  /* 0x2aaaaaab03027827 */ /* 0x000fca00078e02ff */
[----:B------:R-:W-:-:S04]  /*00f0*/  SHF.R.U32.HI R5, RZ, 0x1f, R2 ;  /* 0x0000001fff057819 */ /* 0x000fc80000011602 */
[----:B------:R-:W-:Y:S02]  /*0100*/  LEA.HI R2, R2, R5, RZ, 0x1d ;  /* 0x0000000502027211 */ /* 0x000fe400078fe8ff */
[----:B------:R-:W1:Y:S03]  /*0110*/  LDC.64 R4, c[0x0][0x218] ;  /* 0x00008600ff047b82 */ /* 0x000e660000000a00 */
[----:B------:R-:W-:-:S04]  /*0120*/  IMAD R13, R2, -0x30, R3 ;  /* 0xffffffd0020d7824 */ /* 0x000fc800078e0203 */
[C---:B--2---:R-:W-:Y:S01]  /*0130*/  IMAD.WIDE R6, R13.reuse, 0x4, R6 ;  /* 0x000000040d067825 */ /* 0x044fe200078e0206 */
[----:B------:R-:W2:Y:S05]  /*0140*/  LDC.64 R2, c[0x0][0x210] ;  /* 0x00008400ff027b82 */ /* 0x000eaa0000000a00 */
[----:B------:R-:W3:Y:S01]  /*0150*/  LDG.E.EL R6, desc[UR4][R6.64] ;  /* 0x0000000406067981 */ /* 0x000ee2000c2e1900 */
[----:B----4-:R-:W-:-:S04]  /*0160*/  IMAD.WIDE R8, R13, 0x4, R8 ;  /* 0x000000040d087825 */ /* 0x010fc800078e0208 */
[C---:B-----5:R-:W-:Y:S02]  /*0170*/  IMAD.WIDE R10, R13.reuse, 0x4, R10 ;  /* 0x000000040d0a7825 */ /* 0x060fe400078e020a */
[----:B------:R-:W4:Y:S02]  /*0180*/  LDG.E.EL R8, desc[UR4][R8.64] ;  /* 0x0000000408087981 */ /* 0x000f24000c2e1900 */
[----:B-1----:R-:W-:Y:S02]  /*0190*/  IMAD.WIDE R4, R13, 0x4, R4 ;  /* 0x000000040d047825 */ /* 0x002fe400078e0204 */
[----:B------:R-:W4:Y:S04]  /*01a0*/  LDG.E.EL R11, desc[UR4][R10.64] ;  /* 0x000000040a0b7981 */ /* 0x000f28000c2e1900 */
[----:B------:R1:W5:Y:S01]  /*01b0*/  LDG.E.EL R12, desc[UR4][R4.64] ;  /* 0x00000004040c7981 */ /* 0x000362000c2e1900 */
[----:B--2---:R-:W-:-:S06]  /*01c0*/  IMAD.WIDE R2, R0, 0x4, R2 ;  /* 0x0000000400027825 */ /* 0x004fcc00078e0202 */
[----:B------:R-:W5:Y:S01]  /*01d0*/  LDG.E.64 R2, desc[UR4][R2.64] ;  /* 0x0000000402027981 */ /* 0x000f62000c1e1b00 */
[----:B------:R-:W-:Y:S01]  /*01e0*/  HFMA2.MMA R14, -RZ, RZ, 1.625, 0 ;  /* 0x3e800000ff0e7435 */ /* 0x000fe200000001ff */
[----:B-1----:R-:W1:Y:S02]  /*01f0*/  LDC.64 R4, c[0x0][0x238] ;  /* 0x00008e00ff047b82 */ /* 0x002e640000000a00 */
[----:B-1----:R-:W-:-:S04]  /*0200*/  IMAD.WIDE R4, R0, 0x4, R4 ;  /* 0x0000000400047825 */ /* 0x002fc800078e0204 */
[----:B---3--:R-:W-:-:S04]  /*0210*/  FADD R6, R6, 9.9999997473787516356e-06 ;  /* 0x3727c5ac06067421 */ /* 0x008fc80000000000 */
[----:B------:R-:W1:Y:S02]  /*0220*/  MUFU.SQRT R7, R6 ;  /* 0x0000000600077308 */ /* 0x000e640000002000 */
[C---:B-1----:R-:W-:Y:S02]  /*0230*/  FSETP.GT.AND P0, PT, R7.reuse, 8.50705917302346158658e+37, PT ;  /* 0x7e8000000700780b */ /* 0x042fe40003f04000 */
[----:B------:R-:W-:-:S11]  /*0240*/  FSETP.GEU.AND P1, PT, R7, 1.175494350822287508e-38, PT ;  /* 0x008000000700780b */ /* 0x000fd60003f2e000 */
[----:B------:R-:W-:-:S04]  /*0250*/  @P0 FMUL R7, R7, 0.25 ;  /* 0x3e80000007070820 */ /* 0x000fc80000400000 */
[----:B------:R-:W-:-:S06]  /*0260*/  @!P1 FMUL R7, R7, 16777216 ;  /* 0x4b80000007079820 */ /* 0x000fcc0000400000 */
[----:B------:R-:W1:Y:S01]  /*0270*/  MUFU.RCP R7, R7 ;  /* 0x0000000700077308 */ /* 0x000e620000001000 */
[----:B------:R-:W-:Y:S01]  /*0280*/  FSEL R14, R14, 1, P0 ;  /* 0x3f8000000e0e7808 */ /* 0x000fe20000000000 */
[----:B-----5:R-:W-:-:S04]  /*0290*/  FADD R2, R2, -R12 ;  /* 0x8000000c02027221 */ /* 0x020fc80000000000 */
[----:B------:R-:W-:Y:S01]  /*02a0*/  @!P1 FMUL R14, R14, 16777216 ;  /* 0x4b8000000e0e9820 */ /* 0x000fe20000400000 */
[----:B------:R-:W-:-:S03]  /*02b0*/  FADD R3, R3, -R12 ;  /* 0x8000000c03037221 */ /* 0x000fc60000000000 */
[----:B-1----:R-:W-:-:S04]  /*02c0*/  FMUL R14, R7, R14 ;  /* 0x0000000e070e7220 */ /* 0x002fc80000400000 */
[-C--:B------:R-:W-:Y:S01]  /*02d0*/  FMUL R2, R2, R14.reuse ;  /* 0x0000000e02027220 */ /* 0x080fe20000400000 */
[----:B------:R-:W-:-:S03]  /*02e0*/  FMUL R14, R3, R14 ;  /* 0x0000000e030e7220 */ /* 0x000fc60000400000 */
[C-C-:B----4-:R-:W-:Y:S01]  /*02f0*/  FFMA R2, R8.reuse, R2, R11.reuse ;  /* 0x0000000208027223 */ /* 0x150fe2000000000b */
[----:B------:R-:W-:-:S04]  /*0300*/  FFMA R14, R8, R14, R11 ;  /* 0x0000000e080e7223 */ /* 0x000fc8000000000b */
[----:B------:R-:W-:Y:S02]  /*0310*/  FSETP.GEU.AND P0, PT, R2, RZ, PT ;  /* 0x000000ff0200720b */ /* 0x000fe40003f0e000 */
[----:B------:R-:W-:Y:S02]  /*0320*/  FSETP.GEU.AND P1, PT, R14, RZ, PT ;  /* 0x000000ff0e00720b */ /* 0x000fe40003f2e000 */
[----:B------:R-:W-:Y:S02]  /*0330*/  FSEL R2, R2, RZ, P0 ;  /* 0x000000ff02027208 */ /* 0x000fe40000000000 */
[----:B------:R-:W-:-:S05]  /*0340*/  FSEL R3, R14, RZ, P1 ;  /* 0x000000ff0e037208 */ /* 0x000fca0000800000 */
[----:B------:R-:W-:Y:S01]  /*0350*/  STG.E.64 desc[UR4][R4.64], R2 ;  /* 0x0000000204007986 */ /* 0x000fe2000c101b04 */
[----:B------:R-:W-:Y:S05]  /*0360*/  EXIT ;  /* 0x000000000000794d */ /* 0x000fea0003800000 */
.L_x_0:
[----:B------:R-:W-:-:S00]  /*0370*/  BRA `(.L_x_0) ;  /* 0xfffffffc00fc7947 */ /* 0x000fc0000383ffff */
[----:B------:R-:W-:-:S00]  /*0380*/  NOP ;  /* 0x0000000000007918 */ /* 0x000fc00000000000 */
[----:B------:R-:W-:-:S00]  /*0390*/  NOP ;  /* 0x0000000000007918 */ /* 0x000fc00000000000 */
[----:B------:R-:W-:-:S00]  /*03a0*/  NOP ;  /* 0x0000000000007918 */ /* 0x000fc00000000000 */
[----:B------:R-:W-:-:S00]  /*03b0*/  NOP ;  /* 0x0000000000007918 */ /* 0x000fc00000000000 */
[----:B------:R-:W-:-:S00]  /*03c0*/  NOP ;  /* 0x0000000000007918 */ /* 0x000fc00000000000 */
[----:B------:R-:W-:-:S00]  /*03d0*/  NOP ;  /* 0x0000000000007918 */ /* 0x000fc00000000000 */
[----:B------:R-:W-:-:S00]  /*03e0*/  NOP ;  /* 0x0000000000007918 */ /* 0x000fc00000000000 */
[----:B------:R-:W-:-:S00]  /*03f0*/  NOP ;  /* 0x0000000000007918 */ /* 0x000fc00000000000 */
.L_x_1:


//--------------------- .nv.global.init           --------------------------
	.section	.nv.global.init,"aw",@progbits
.nv.global.init:
	.type		_$_str,@object
	.size		_$_str,(_$_str_$_2 - _$_str)
_$_str:
        /*0000*/ 	.byte	0x5f, 0x5f, 0x43, 0x55, 0x44, 0x41, 0x5f, 0x46, 0x54, 0x5a, 0x00
	.type		_$_str_$_2,@object
	.size		_$_str_$_2,(.L_1 - _$_str_$_2)
_$_str_$_2:
        /*000b*/ 	.byte	0x5f, 0x5f, 0x43, 0x55, 0x44, 0x41, 0x5f, 0x50, 0x52, 0x45, 0x43, 0x5f, 0x53, 0x51, 0x52, 0x54
        /*001b*/ 	.byte	0x00
.L_1:


//--------------------- .nv.constant0.triton_poi_fused__native_batch_norm_legit_no_training_relu_1 --------------------------
	.section	.nv.constant0.triton_poi_fused__native_batch_norm_legit_no_training_relu_1,"a",@progbits
	.sectionflags	@""
	.align	4
.nv.constant0.triton_poi_fused__native_batch_norm_legit_no_training_relu_1:
	.zero		580
